	.headerflags	@"EF_CUDA_TEXMODE_UNIFIED EF_CUDA_64BIT_ADDRESS EF_CUDA_ACCELERATORS EF_CUDA_SM90 EF_CUDA_VIRTUAL_SM(EF_CUDA_SM90)"
	.elftype	@"ET_EXEC"


//--------------------- .nv.info                  --------------------------
	.section	.nv.info,"",@"SHT_CUDA_INFO"
	.align	4


	//----- nvinfo : EIATTR_REGCOUNT
	.align		4
        /*0000*/ 	.byte	0x04, 0x2f
        /*0002*/ 	.short	(.L_1 - .L_0)
	.align		4
.L_0:
        /*0004*/ 	.word	index@(triton_poi_fused__softmax_0)
        /*0008*/ 	.word	0x00000030


	//----- nvinfo : EIATTR_MIN_STACK_SIZE
	.align		4
.L_1:
        /*000c*/ 	.byte	0x04, 0x12
        /*000e*/ 	.short	(.L_3 - .L_2)
	.align		4
.L_2:
        /*0010*/ 	.word	index@(triton_poi_fused__softmax_0)
        /*0014*/ 	.word	0x00000000


	//----- nvinfo : EIATTR_FRAME_SIZE
	.align		4
.L_3:
        /*0018*/ 	.byte	0x04, 0x11
        /*001a*/ 	.short	(.L_5 - .L_4)
	.align		4
.L_4:
        /*001c*/ 	.word	index@(triton_poi_fused__softmax_0)
        /*0020*/ 	.word	0x00000000


	//----- nvinfo : EIATTR_MIN_STACK_SIZE
	.align		4
.L_5:
        /*0024*/ 	.byte	0x04, 0x12
        /*0026*/ 	.short	(.L_7 - .L_6)
	.align		4
.L_6:
        /*0028*/ 	.word	index@(triton_poi_fused__softmax_0)
        /*002c*/ 	.word	0x00000000
.L_7:


//--------------------- .nv.info.triton_poi_fused__softmax_0 --------------------------
	.section	.nv.info.triton_poi_fused__softmax_0,"",@"SHT_CUDA_INFO"
	.sectionflags	@""
	.align	4


	//----- nvinfo : EIATTR_CUDA_API_VERSION
	.align		4
        /*0000*/ 	.byte	0x04, 0x37
        /*0002*/ 	.short	(.L_9 - .L_8)
.L_8:
        /*0004*/ 	.word	0x0000007c


	//----- nvinfo : EIATTR_KPARAM_INFO
	.align		4
.L_9:
        /*0008*/ 	.byte	0x04, 0x17
        /*000a*/ 	.short	(.L_11 - .L_10)
.L_10:
        /*000c*/ 	.word	0x00000000
        /*0010*/ 	.short	0x0002
        /*0012*/ 	.short	0x0010
        /*0014*/ 	.byte	0x00, 0xf0, 0x11, 0x00


	//----- nvinfo : EIATTR_KPARAM_INFO
	.align		4
.L_11:
        /*0018*/ 	.byte	0x04, 0x17
        /*001a*/ 	.short	(.L_13 - .L_12)
.L_12:
        /*001c*/ 	.word	0x00000000
        /*0020*/ 	.short	0x0001
        /*0022*/ 	.short	0x0008
        /*0024*/ 	.byte	0x00, 0xf4, 0x21, 0x00


	//----- nvinfo : EIATTR_KPARAM_INFO
	.align		4
.L_13:
        /*0028*/ 	.byte	0x04, 0x17
        /*002a*/ 	.short	(.L_15 - .L_14)
.L_14:
        /*002c*/ 	.word	0x00000000
        /*0030*/ 	.short	0x0000
        /*0032*/ 	.short	0x0000
        /*0034*/ 	.byte	0x00, 0xf4, 0x21, 0x00


	//----- nvinfo : EIATTR_SPARSE_MMA_MASK
	.align		4
.L_15:
        /*0038*/ 	.byte	0x03, 0x50
        /*003a*/ 	.short	0x0000


	//----- nvinfo : EIATTR_MAXREG_COUNT
	.align		4
        /*003c*/ 	.byte	0x03, 0x1b
        /*003e*/ 	.short	0x00ff


	//----- nvinfo : EIATTR_EXIT_INSTR_OFFSETS
	.align		4
        /*0040*/ 	.byte	0x04, 0x1c
        /*0042*/ 	.short	(.L_17 - .L_16)


	//   ....[0]....
.L_16:
        /*0044*/ 	.word	0x00001720


	//   ....[1]....
        /*0048*/ 	.word	0x00001740


	//----- nvinfo : EIATTR_REQNTID
	.align		4
.L_17:
        /*004c*/ 	.byte	0x04, 0x10
        /*004e*/ 	.short	(.L_19 - .L_18)
.L_18:
        /*0050*/ 	.word	0x00000080
        /*0054*/ 	.word	0x00000001
        /*0058*/ 	.word	0x00000001


	//----- nvinfo : EIATTR_CBANK_PARAM_SIZE
	.align		4
.L_19:
        /*005c*/ 	.byte	0x03, 0x19
        /*005e*/ 	.short	0x0014


	//----- nvinfo : EIATTR_PARAM_CBANK
	.align		4
        /*0060*/ 	.byte	0x04, 0x0a
        /*0062*/ 	.short	(.L_21 - .L_20)
	.align		4
.L_20:
        /*0064*/ 	.word	index@(.nv.constant0.triton_poi_fused__softmax_0)
        /*0068*/ 	.short	0x0210
        /*006a*/ 	.short	0x0014


	//----- nvinfo : EIATTR_SW_WAR
	.align		4
.L_21:
        /*006c*/ 	.byte	0x04, 0x36
        /*006e*/ 	.short	(.L_23 - .L_22)
.L_22:
        /*0070*/ 	.word	0x00000008
.L_23:


//--------------------- .nv.callgraph             --------------------------
	.section	.nv.callgraph,"",@"SHT_CUDA_CALLGRAPH"
	.align	4
	.sectionentsize	8
	.align		4
        /*0000*/ 	.word	0x00000000
	.align		4
        /*0004*/ 	.word	0xffffffff
	.align		4
        /*0008*/ 	.word	0x00000000
	.align		4
        /*000c*/ 	.word	0xfffffffe
	.align		4
        /*0010*/ 	.word	0x00000000
	.align		4
        /*0014*/ 	.word	0xfffffffd
	.align		4
        /*0018*/ 	.word	0x00000000
	.align		4
        /*001c*/ 	.word	0xfffffffc


//--------------------- .text.triton_poi_fused__softmax_0 --------------------------
	.section	.text.triton_poi_fused__softmax_0,"ax",@progbits
	.align	128
        .global         triton_poi_fused__softmax_0
        .type           triton_poi_fused__softmax_0,@function
        .size           triton_poi_fused__softmax_0,(.L_x_1 - triton_poi_fused__softmax_0)
        .other          triton_poi_fused__softmax_0,@"STO_CUDA_ENTRY STV_DEFAULT"
triton_poi_fused__softmax_0:
.text.triton_poi_fused__softmax_0:
[----:B------:R-:W0:Y:S01]  /*0000*/  LDC R1, c[0x0][0x28] ;  /* 0x00000a00ff017b82 */ /* 0x000e220000000800 */
[----:B------:R-:W1:Y:S07]  /*0010*/  S2R R18, SR_TID.X ;  /* 0x0000000000127919 */ /* 0x000e6e0000002100 */
[----:B------:R-:W2:Y:S01]  /*0020*/  LDC.64 R22, c[0x0][0x210] ;  /* 0x00008400ff167b82 */ /* 0x000ea20000000a00 */
[----:B------:R-:W-:Y:S01]  /*0030*/  IMAD.MOV.U32 R5, RZ, RZ, RZ ;  /* 0x000000ffff057224 */ /* 0x000fe200078e00ff */
[----:B------:R-:W-:Y:S01]  /*0040*/  ULDC.64 UR4, c[0x0][0x208] ;  /* 0x0000820000047ab9 */ /* 0x000fe20000000a00 */
[----:B------:R-:W3:Y:S01]  /*0050*/  S2R R19, SR_CTAID.X ;  /* 0x0000000000137919 */ /* 0x000ee20000002500 */
[----:B------:R-:W-:Y:S01]  /*0060*/  IMAD.MOV.U32 R12, RZ, RZ, RZ ;  /* 0x000000ffff0c7224 */ /* 0x000fe200078e00ff */
[----:B-1----:R-:W-:-:S05]  /*0070*/  LOP3.LUT R18, R18, 0x7f, RZ, 0xc0, !PT ;  /* 0x0000007f12127812 */ /* 0x002fca00078ec0ff */
[----:B---3--:R-:W-:Y:S02]  /*0080*/  IMAD R19, R19, 0x400, R18 ;  /* 0x0000040013137824 */ /* 0x008fe400078e0212 */
[----:B------:R-:W-:-:S03]  /*0090*/  IMAD.MOV.U32 R18, RZ, RZ, RZ ;  /* 0x000000ffff127224 */ /* 0x000fc600078e00ff */
[C---:B------:R-:W-:Y:S01]  /*00a0*/  ISETP.GE.AND P6, PT, R19.reuse, 0x67840, PT ;  /* 0x000678401300780c */ /* 0x040fe20003fc6270 */
[----:B------:R-:W-:Y:S01]  /*00b0*/  IMAD.HI R0, R19, -0x61b970cb, R18 ;  /* 0x9e468f3513007827 */ /* 0x000fe200078e0212 */
[----:B------:R-:W-:-:S04]  /*00c0*/  IADD3 R13, R19, 0x80, RZ ;  /* 0x00000080130d7810 */ /* 0x000fc80007ffe0ff */
[----:B------:R-:W-:-:S04]  /*00d0*/  SHF.R.U32.HI R3, RZ, 0x1f, R0 ;  /* 0x0000001fff037819 */ /* 0x000fc80000011600 */
[CC--:B------:R-:W-:Y:S02]  /*00e0*/  LEA.HI.SX32 R10, R0.reuse, R3.reuse, 0x14 ;  /* 0x00000003000a7211 */ /* 0x0c0fe400078fa2ff */
[----:B------:R-:W-:Y:S01]  /*00f0*/  LEA.HI.SX32 R34, R0, R3, 0x12 ;  /* 0x0000000300227211 */ /* 0x000fe200078f92ff */
[----:B------:R-:W-:-:S04]  /*0100*/  IMAD.HI R0, R13, -0x61b970cb, R12 ;  /* 0x9e468f350d007827 */ /* 0x000fc800078e020c */
[----:B------:R-:W-:-:S04]  /*0110*/  IMAD R7, R10, -0x19e1, R19 ;  /* 0xffffe61f0a077824 */ /* 0x000fc800078e0213 */
[----:B------:R-:W-:-:S04]  /*0120*/  IMAD R34, R34, 0x6800, R7 ;  /* 0x0000680022227824 */ /* 0x000fc800078e0207 */
[----:B--2---:R-:W-:Y:S01]  /*0130*/  IMAD.WIDE R14, R34, 0x4, R22 ;  /* 0x00000004220e7825 */ /* 0x004fe200078e0216 */
[----:B------:R-:W-:-:S04]  /*0140*/  IADD3 R25, R34, 0x1a00, RZ ;  /* 0x00001a0022197810 */ /* 0x000fc80007ffe0ff */
[----:B------:R1:W2:Y:S01]  /*0150*/  @!P6 LDG.E.EL R5, desc[UR4][R14.64] ;  /* 0x000000040e05e981 */ /* 0x0002a2000c2e1900 */
[----:B------:R-:W-:Y:S01]  /*0160*/  IMAD.WIDE R24, R25, 0x4, R22 ;  /* 0x0000000419187825 */ /* 0x000fe200078e0216 */
[----:B------:R-:W-:-:S03]  /*0170*/  SHF.R.U32.HI R3, RZ, 0x1f, R0 ;  /* 0x0000001fff037819 */ /* 0x000fc60000011600 */
[----:B------:R-:W-:Y:S01]  /*0180*/  VIADD R9, R19, 0x100 ;  /* 0x0000010013097836 */ /* 0x000fe20000000000 */
[----:B------:R-:W3:Y:S01]  /*0190*/  @!P6 LDG.E.EL R12, desc[UR4][R24.64] ;  /* 0x00000004180ce981 */ /* 0x000ee2000c2e1900 */
[----:B------:R-:W-:-:S04]  /*01a0*/  IMAD.MOV.U32 R8, RZ, RZ, RZ ;  /* 0x000000ffff087224 */ /* 0x000fc800078e00ff */
[----:B------:R-:W-:Y:S01]  /*01b0*/  IMAD.HI R4, R9, -0x61b970cb, R8 ;  /* 0x9e468f3509047827 */ /* 0x000fe200078e0208 */
[CC--:B------:R-:W-:Y:S02]  /*01c0*/  LEA.HI.SX32 R8, R0.reuse, R3.reuse, 0x14 ;  /* 0x0000000300087211 */ /* 0x0c0fe400078fa2ff */
[----:B------:R-:W-:Y:S01]  /*01d0*/  LEA.HI.SX32 R32, R0, R3, 0x12 ;  /* 0x0000000300207211 */ /* 0x000fe200078f92ff */
[----:B------:R-:W-:Y:S01]  /*01e0*/  VIADD R31, R34, 0x3400 ;  /* 0x00003400221f7836 */ /* 0x000fe20000000000 */
[----:B------:R-:W-:Y:S01]  /*01f0*/  ISETP.GE.AND P0, PT, R13, 0x67840, PT ;  /* 0x000678400d00780c */ /* 0x000fe20003f06270 */
[----:B------:R-:W-:Y:S01]  /*0200*/  IMAD R17, R8, -0x19e1, R13 ;  /* 0xffffe61f08117824 */ /* 0x000fe200078e020d */
[----:B------:R-:W-:Y:S01]  /*0210*/  CS2R R20, SRZ ;  /* 0x0000000000147805 */ /* 0x000fe2000001ff00 */
[----:B------:R-:W-:Y:S01]  /*0220*/  IMAD.WIDE R30, R31, 0x4, R22 ;  /* 0x000000041f1e7825 */ /* 0x000fe200078e0216 */
[----:B------:R-:W-:Y:S01]  /*0230*/  HFMA2.MMA R2, -RZ, RZ, 0, 0 ;  /* 0x00000000ff027435 */ /* 0x000fe200000001ff */
[----:B------:R-:W-:-:S02]  /*0240*/  SHF.R.U32.HI R13, RZ, 0x1f, R4 ;  /* 0x0000001fff0d7819 */ /* 0x000fc40000011604 */
[----:B------:R-:W-:Y:S01]  /*0250*/  IMAD R32, R32, 0x6800, R17 ;  /* 0x0000680020207824 */ /* 0x000fe200078e0211 */
[----:B------:R-:W4:Y:S01]  /*0260*/  @!P6 LDG.E.EL R20, desc[UR4][R30.64] ;  /* 0x000000041e14e981 */ /* 0x000f22000c2e1900 */
[----:B------:R-:W-:Y:S01]  /*0270*/  IMAD.MOV.U32 R6, RZ, RZ, RZ ;  /* 0x000000ffff067224 */ /* 0x000fe200078e00ff */
[----:B------:R-:W-:Y:S01]  /*0280*/  IADD3 R3, R19, 0x180, RZ ;  /* 0x0000018013037810 */ /* 0x000fe20007ffe0ff */
[----:B------:R-:W-:Y:S01]  /*0290*/  IMAD.WIDE R26, R32, 0x4, R22 ;  /* 0x00000004201a7825 */ /* 0x000fe200078e0216 */
[CC--:B------:R-:W-:Y:S02]  /*02a0*/  LEA.HI.SX32 R11, R4.reuse, R13.reuse, 0x14 ;  /* 0x0000000d040b7211 */ /* 0x0c0fe400078fa2ff */
[----:B------:R-:W-:Y:S01]  /*02b0*/  LEA.HI.SX32 R43, R4, R13, 0x12 ;  /* 0x0000000d042b7211 */ /* 0x000fe200078f92ff */
[----:B------:R-:W-:Y:S01]  /*02c0*/  VIADD R29, R32, 0x1a00 ;  /* 0x00001a00201d7836 */ /* 0x000fe20000000000 */
[----:B------:R5:W4:Y:S01]  /*02d0*/  @!P0 LDG.E.EL R6, desc[UR4][R26.64] ;  /* 0x000000041a068981 */ /* 0x000b22000c2e1900 */
[----:B------:R-:W-:Y:S01]  /*02e0*/  IMAD.HI R0, R3, -0x61b970cb, R2 ;  /* 0x9e468f3503007827 */ /* 0x000fe200078e0202 */
[----:B------:R-:W-:-:S03]  /*02f0*/  ISETP.GE.AND P2, PT, R9, 0x67840, PT ;  /* 0x000678400900780c */ /* 0x000fc60003f46270 */
[----:B-1----:R-:W-:Y:S02]  /*0300*/  IMAD R14, R11, -0x19e1, R9 ;  /* 0xffffe61f0b0e7824 */ /* 0x002fe400078e0209 */
[----:B------:R-:W-:Y:S01]  /*0310*/  IMAD.WIDE R28, R29, 0x4, R22 ;  /* 0x000000041d1c7825 */ /* 0x000fe200078e0216 */
[----:B------:R-:W-:-:S03]  /*0320*/  SHF.R.U32.HI R13, RZ, 0x1f, R0 ;  /* 0x0000001fff0d7819 */ /* 0x000fc60000011600 */
[----:B------:R-:W-:Y:S01]  /*0330*/  IMAD R43, R43, 0x6800, R14 ;  /* 0x000068002b2b7824 */ /* 0x000fe200078e020e */
[----:B------:R-:W-:Y:S01]  /*0340*/  MOV R16, RZ ;  /* 0x000000ff00107202 */ /* 0x000fe20000000f00 */
[----:B------:R1:W4:Y:S01]  /*0350*/  @!P0 LDG.E.EL R21, desc[UR4][R28.64] ;  /* 0x000000041c158981 */ /* 0x000322000c2e1900 */
[CC--:B------:R-:W-:Y:S01]  /*0360*/  LEA.HI.SX32 R4, R0.reuse, R13.reuse, 0x14 ;  /* 0x0000000d00047211 */ /* 0x0c0fe200078fa2ff */
[----:B0----5:R-:W-:Y:S01]  /*0370*/  IMAD.WIDE R26, R43, 0x4, R22 ;  /* 0x000000042b1a7825 */ /* 0x021fe200078e0216 */
[----:B------:R-:W-:-:S03]  /*0380*/  LEA.HI.SX32 R2, R0, R13, 0x12 ;  /* 0x0000000d00027211 */ /* 0x000fc600078f92ff */
[----:B------:R-:W-:Y:S01]  /*0390*/  VIADD R25, R19, 0x200 ;  /* 0x0000020013197836 */ /* 0x000fe20000000000 */
[----:B------:R0:W5:Y:S01]  /*03a0*/  @!P2 LDG.E.EL R16, desc[UR4][R26.64] ;  /* 0x000000041a10a981 */ /* 0x000162000c2e1900 */
[----:B------:R-:W-:Y:S01]  /*03b0*/  IMAD.MOV.U32 R24, RZ, RZ, RZ ;  /* 0x000000ffff187224 */ /* 0x000fe200078e00ff */
[----:B------:R-:W-:Y:S01]  /*03c0*/  ISETP.GE.AND P5, PT, R3, 0x67840, PT ;  /* 0x000678400300780c */ /* 0x000fe20003fa6270 */
[----:B------:R-:W-:Y:S02]  /*03d0*/  VIADD R39, R43, 0x1a00 ;  /* 0x00001a002b277836 */ /* 0x000fe40000000000 */
[----:B------:R-:W-:Y:S02]  /*03e0*/  IMAD R9, R4, -0x19e1, R3 ;  /* 0xffffe61f04097824 */ /* 0x000fe400078e0203 */
[----:B------:R-:W-:Y:S01]  /*03f0*/  IMAD.HI R0, R25, -0x61b970cb, R24 ;  /* 0x9e468f3519007827 */ /* 0x000fe200078e0218 */
[----:B------:R-:W-:Y:S01]  /*0400*/  CS2R R30, SRZ ;  /* 0x00000000001e7805 */ /* 0x000fe2000001ff00 */
[----:B------:R-:W-:-:S02]  /*0410*/  HFMA2.MMA R13, -RZ, RZ, 0, 0 ;  /* 0x00000000ff0d7435 */ /* 0x000fc400000001ff */
[----:B------:R-:W-:Y:S01]  /*0420*/  IMAD.WIDE R38, R39, 0x4, R22 ;  /* 0x0000000427267825 */ /* 0x000fe200078e0216 */
[----:B------:R-:W-:-:S03]  /*0430*/  SHF.R.U32.HI R33, RZ, 0x1f, R0 ;  /* 0x0000001fff217819 */ /* 0x000fc60000011600 */
[----:B------:R-:W-:Y:S01]  /*0440*/  IMAD R41, R2, 0x6800, R9 ;  /* 0x0000680002297824 */ /* 0x000fe200078e0209 */
[----:B------:R-:W5:Y:S01]  /*0450*/  @!P2 LDG.E.EL R31, desc[UR4][R38.64] ;  /* 0x00000004261fa981 */ /* 0x000f62000c2e1900 */
[CC--:B------:R-:W-:Y:S02]  /*0460*/  LEA.HI.SX32 R3, R0.reuse, R33.reuse, 0x14 ;  /* 0x0000002100037211 */ /* 0x0c0fe400078fa2ff */
[----:B-1----:R-:W-:Y:S01]  /*0470*/  IMAD.WIDE R28, R41, 0x4, R22 ;  /* 0x00000004291c7825 */ /* 0x002fe200078e0216 */
[----:B------:R-:W-:Y:S02]  /*0480*/  LEA.HI.SX32 R37, R0, R33, 0x12 ;  /* 0x0000002100257211 */ /* 0x000fe400078f92ff */
[----:B------:R-:W-:Y:S01]  /*0490*/  ISETP.GE.AND P4, PT, R25, 0x67840, PT ;  /* 0x000678401900780c */ /* 0x000fe20003f86270 */
[----:B------:R-:W-:Y:S01]  /*04a0*/  VIADD R33, R41, 0x1a00 ;  /* 0x00001a0029217836 */ /* 0x000fe20000000000 */
[----:B------:R1:W5:Y:S01]  /*04b0*/  @!P5 LDG.E.EL R13, desc[UR4][R28.64] ;  /* 0x000000041c0dd981 */ /* 0x000362000c2e1900 */
[----:B------:R-:W-:-:S02]  /*04c0*/  IMAD R18, R3, -0x19e1, R25 ;  /* 0xffffe61f03127824 */ /* 0x000fc400078e0219 */
[----:B------:R-:W-:Y:S02]  /*04d0*/  IMAD.MOV.U32 R2, RZ, RZ, RZ ;  /* 0x000000ffff027224 */ /* 0x000fe400078e00ff */
[----:B0-----:R-:W-:Y:S01]  /*04e0*/  IMAD.WIDE R26, R33, 0x4, R22 ;  /* 0x00000004211a7825 */ /* 0x001fe200078e0216 */
[----:B------:R-:W-:-:S03]  /*04f0*/  MOV R0, RZ ;  /* 0x000000ff00007202 */ /* 0x000fc60000000f00 */
[----:B------:R-:W-:Y:S01]  /*0500*/  IMAD R37, R37, 0x6800, R18 ;  /* 0x0000680025257824 */ /* 0x000fe200078e0212 */
[----:B------:R0:W5:Y:S03]  /*0510*/  @!P5 LDG.E.EL R2, desc[UR4][R26.64] ;  /* 0x000000041a02d981 */ /* 0x000166000c2e1900 */
[----:B------:R-:W-:-:S04]  /*0520*/  IMAD.WIDE R44, R37, 0x4, R22 ;  /* 0x00000004252c7825 */ /* 0x000fc800078e0216 */
[----:B------:R-:W-:Y:S01]  /*0530*/  VIADD R25, R37, 0x1a00 ;  /* 0x00001a0025197836 */ /* 0x000fe20000000000 */
[----:B------:R0:W5:Y:S01]  /*0540*/  @!P4 LDG.E.EL R0, desc[UR4][R44.64] ;  /* 0x000000042c00c981 */ /* 0x000162000c2e1900 */
[----:B------:R-:W-:Y:S02]  /*0550*/  IMAD.MOV.U32 R33, RZ, RZ, RZ ;  /* 0x000000ffff217224 */ /* 0x000fe400078e00ff */
[----:B-1----:R-:W-:Y:S01]  /*0560*/  IMAD.WIDE R28, R25, 0x4, R22 ;  /* 0x00000004191c7825 */ /* 0x002fe200078e0216 */
[----:B------:R-:W-:-:S04]  /*0570*/  IADD3 R25, R32, 0x3400, RZ ;  /* 0x0000340020197810 */ /* 0x000fc80007ffe0ff */
[----:B------:R1:W5:Y:S01]  /*0580*/  @!P4 LDG.E.EL R33, desc[UR4][R28.64] ;  /* 0x000000041c21c981 */ /* 0x000362000c2e1900 */
[----:B------:R-:W-:Y:S02]  /*0590*/  IMAD.MOV.U32 R35, RZ, RZ, RZ ;  /* 0x000000ffff237224 */ /* 0x000fe400078e00ff */
[----:B------:R-:W-:Y:S01]  /*05a0*/  IMAD.WIDE R24, R25, 0x4, R22 ;  /* 0x0000000419187825 */ /* 0x000fe200078e0216 */
[----:B------:R-:W-:-:S04]  /*05b0*/  HFMA2.MMA R39, -RZ, RZ, 0, 0 ;  /* 0x00000000ff277435 */ /* 0x000fc800000001ff */
[----:B------:R1:W5:Y:S01]  /*05c0*/  @!P0 LDG.E.EL R35, desc[UR4][R24.64] ;  /* 0x0000000418238981 */ /* 0x000362000c2e1900 */
[----:B0-----:R-:W-:-:S04]  /*05d0*/  VIADD R27, R43, 0x3400 ;  /* 0x000034002b1b7836 */ /* 0x001fc80000000000 */
[----:B------:R-:W-:-:S05]  /*05e0*/  IMAD.WIDE R26, R27, 0x4, R22 ;  /* 0x000000041b1a7825 */ /* 0x000fca00078e0216 */
[----:B------:R0:W5:Y:S01]  /*05f0*/  @!P2 LDG.E.EL R39, desc[UR4][R26.64] ;  /* 0x000000041a27a981 */ /* 0x000162000c2e1900 */
[----:B------:R-:W-:-:S04]  /*0600*/  VIADD R45, R41, 0x3400 ;  /* 0x00003400292d7836 */ /* 0x000fc80000000000 */
[----:B-1----:R-:W-:-:S05]  /*0610*/  IMAD.WIDE R28, R45, 0x4, R22 ;  /* 0x000000042d1c7825 */ /* 0x002fca00078e0216 */
[----:B------:R1:W5:Y:S01]  /*0620*/  @!P5 LDG.E.EL R30, desc[UR4][R28.64] ;  /* 0x000000041c1ed981 */ /* 0x000362000c2e1900 */
[----:B------:R-:W-:Y:S01]  /*0630*/  VIADD R36, R37, 0x3400 ;  /* 0x0000340025247836 */ /* 0x000fe20000000000 */
[----:B------:R-:W-:-:S03]  /*0640*/  MOV R45, RZ ;  /* 0x000000ff002d7202 */ /* 0x000fc60000000f00 */
[----:B------:R-:W-:-:S05]  /*0650*/  IMAD.WIDE R24, R36, 0x4, R22 ;  /* 0x0000000424187825 */ /* 0x000fca00078e0216 */
[----:B------:R-:W5:Y:S01]  /*0660*/  @!P4 LDG.E.EL R45, desc[UR4][R24.64] ;  /* 0x00000004182dc981 */ /* 0x000f62000c2e1900 */
[----:B------:R-:W-:Y:S02]  /*0670*/  VIADD R36, R34, 0x4e00 ;  /* 0x00004e0022247836 */ /* 0x000fe40000000000 */
[----:B------:R-:W-:Y:S02]  /*0680*/  IMAD.MOV.U32 R34, RZ, RZ, RZ ;  /* 0x000000ffff227224 */ /* 0x000fe400078e00ff */
[----:B0-----:R-:W-:Y:S01]  /*0690*/  IMAD.WIDE R26, R36, 0x4, R22 ;  /* 0x00000004241a7825 */ /* 0x001fe200078e0216 */
[----:B------:R-:W-:-:S04]  /*06a0*/  IADD3 R38, R32, 0x4e00, RZ ;  /* 0x00004e0020267810 */ /* 0x000fc80007ffe0ff */
[----:B------:R-:W5:Y:S01]  /*06b0*/  @!P6 LDG.E.EL R34, desc[UR4][R26.64] ;  /* 0x000000041a22e981 */ /* 0x000f62000c2e1900 */
[----:B------:R-:W-:Y:S02]  /*06c0*/  IMAD.MOV.U32 R32, RZ, RZ, RZ ;  /* 0x000000ffff207224 */ /* 0x000fe400078e00ff */
[----:B-1----:R-:W-:-:S05]  /*06d0*/  IMAD.WIDE R28, R38, 0x4, R22 ;  /* 0x00000004261c7825 */ /* 0x002fca00078e0216 */
[----:B------:R-:W5:Y:S01]  /*06e0*/  @!P0 LDG.E.EL R32, desc[UR4][R28.64] ;  /* 0x000000041c208981 */ /* 0x000f62000c2e1900 */
[----:B------:R-:W-:Y:S02]  /*06f0*/  P2R R15, PR, RZ, 0x1 ;  /* 0x00000001ff0f7803 */ /* 0x000fe40000000000 */
[----:B------:R-:W-:Y:S02]  /*0700*/  IADD3 R38, R43, 0x4e00, RZ ;  /* 0x00004e002b267810 */ /* 0x000fe40007ffe0ff */
[C---:B--2---:R-:W-:Y:S02]  /*0710*/  FSETP.NAN.AND P1, PT, R5.reuse, R5, PT ;  /* 0x000000050500720b */ /* 0x044fe40003f28000 */
[----:B---3--:R-:W-:-:S11]  /*0720*/  FSETP.GT.AND P0, PT, R5, R12, PT ;  /* 0x0000000c0500720b */ /* 0x008fd60003f04000 */
[----:B------:R-:W-:-:S04]  /*0730*/  @!P1 FSEL R5, R5, R12, P0 ;  /* 0x0000000c05059208 */ /* 0x000fc80000000000 */
[C---:B------:R-:W-:Y:S02]  /*0740*/  FSETP.NAN.AND P1, PT, R5.reuse, R5, PT ;  /* 0x000000050500720b */ /* 0x040fe40003f28000 */
[----:B----4-:R-:W-:-:S11]  /*0750*/  FSETP.GT.AND P0, PT, R5, R20, PT ;  /* 0x000000140500720b */ /* 0x010fd60003f04000 */
[----:B------:R-:W-:Y:S02]  /*0760*/  @!P1 FSEL R5, R5, R20, P0 ;  /* 0x0000001405059208 */ /* 0x000fe40000000000 */
[C---:B------:R-:W-:Y:S02]  /*0770*/  FSETP.NAN.AND P1, PT, R6.reuse, R6, PT ;  /* 0x000000060600720b */ /* 0x040fe40003f28000 */
[----:B------:R-:W-:-:S11]  /*0780*/  FSETP.GT.AND P0, PT, R6, R21, PT ;  /* 0x000000150600720b */ /* 0x000fd60003f04000 */
[----:B------:R-:W-:Y:S02]  /*0790*/  @!P1 FSEL R6, R6, R21, P0 ;  /* 0x0000001506069208 */ /* 0x000fe40000000000 */
[C---:B-----5:R-:W-:Y:S02]  /*07a0*/  FSETP.NAN.AND P1, PT, R16.reuse, R16, PT ;  /* 0x000000101000720b */ /* 0x060fe40003f28000 */
[----:B------:R-:W-:-:S11]  /*07b0*/  FSETP.GT.AND P0, PT, R16, R31, PT ;  /* 0x0000001f1000720b */ /* 0x000fd60003f04000 */
[----:B------:R-:W-:Y:S02]  /*07c0*/  @!P1 FSEL R16, R16, R31, P0 ;  /* 0x0000001f10109208 */ /* 0x000fe40000000000 */
[C---:B------:R-:W-:Y:S02]  /*07d0*/  FSETP.NAN.AND P1, PT, R13.reuse, R13, PT ;  /* 0x0000000d0d00720b */ /* 0x040fe40003f28000 */
        /* <DEDUP_REMOVED lines=15> */
[----:B------:R-:W-:Y:S01]  /*08d0*/  FSETP.GT.AND P0, PT, R0, R45, PT ;  /* 0x0000002d0000720b */ /* 0x000fe20003f04000 */
[----:B------:R-:W-:Y:S02]  /*08e0*/  IMAD.MOV.U32 R43, RZ, RZ, RZ ;  /* 0x000000ffff2b7224 */ /* 0x000fe400078e00ff */
[----:B------:R-:W-:Y:S01]  /*08f0*/  IMAD.WIDE R24, R38, 0x4, R22 ;  /* 0x0000000426187825 */ /* 0x000fe200078e0216 */
[----:B------:R-:W-:Y:S02]  /*0900*/  IADD3 R41, R41, 0x4e00, RZ ;  /* 0x00004e0029297810 */ /* 0x000fe40007ffe0ff */
[----:B------:R-:W-:-:S02]  /*0910*/  IADD3 R21, R19, 0x280, RZ ;  /* 0x0000028013157810 */ /* 0x000fc40007ffe0ff */
[----:B------:R-:W2:Y:S03]  /*0920*/  @!P2 LDG.E.EL R43, desc[UR4][R24.64] ;  /* 0x00000004182ba981 */ /* 0x000ea6000c2e1900 */
[----:B------:R-:W-:Y:S02]  /*0930*/  @!P1 FSEL R0, R0, R45, P0 ;  /* 0x0000002d00009208 */ /* 0x000fe40000000000 */
[C---:B------:R-:W-:Y:S01]  /*0940*/  FSETP.NAN.AND P1, PT, R5.reuse, R5, PT ;  /* 0x000000050500720b */ /* 0x040fe20003f28000 */
[----:B------:R-:W-:Y:S01]  /*0950*/  IMAD.MOV.U32 R20, RZ, RZ, RZ ;  /* 0x000000ffff147224 */ /* 0x000fe200078e00ff */
[----:B------:R-:W-:Y:S01]  /*0960*/  FSETP.GT.AND P0, PT, R5, R34, PT ;  /* 0x000000220500720b */ /* 0x000fe20003f04000 */
[----:B------:R-:W-:Y:S02]  /*0970*/  IMAD.MOV.U32 R38, RZ, RZ, RZ ;  /* 0x000000ffff267224 */ /* 0x000fe400078e00ff */
[----:B------:R-:W-:-:S04]  /*0980*/  IMAD.WIDE R26, R41, 0x4, R22 ;  /* 0x00000004291a7825 */ /* 0x000fc800078e0216 */
[----:B------:R-:W-:Y:S01]  /*0990*/  IMAD.HI R12, R21, -0x61b970cb, R20 ;  /* 0x9e468f35150c7827 */ /* 0x000fe200078e0214 */
[----:B------:R0:W3:Y:S03]  /*09a0*/  @!P5 LDG.E.EL R38, desc[UR4][R26.64] ;  /* 0x000000041a26d981 */ /* 0x0000e6000c2e1900 */
[----:B------:R-:W-:Y:S02]  /*09b0*/  @!P1 FSEL R5, R5, R34, P0 ;  /* 0x0000002205059208 */ /* 0x000fe40000000000 */
[----:B------:R-:W-:Y:S02]  /*09c0*/  FSETP.NAN.AND P1, PT, R6, R6, PT ;  /* 0x000000060600720b */ /* 0x000fe40003f28000 */
[----:B0-----:R-:W-:Y:S02]  /*09d0*/  SHF.R.U32.HI R27, RZ, 0x1f, R12 ;  /* 0x0000001fff1b7819 */ /* 0x001fe4000001160c */
[----:B------:R-:W-:-:S02]  /*09e0*/  IADD3 R41, R37, 0x4e00, RZ ;  /* 0x00004e0025297810 */ /* 0x000fc40007ffe0ff */
[-C--:B------:R-:W-:Y:S02]  /*09f0*/  LEA.HI.SX32 R2, R12, R27.reuse, 0x14 ;  /* 0x0000001b0c027211 */ /* 0x080fe400078fa2ff */
[-C--:B------:R-:W-:Y:S02]  /*0a00*/  FSETP.GT.AND P0, PT, R6, R32.reuse, PT ;  /* 0x000000200600720b */ /* 0x080fe40003f04000 */
[----:B------:R-:W-:Y:S01]  /*0a10*/  LEA.HI.SX32 R12, R12, R27, 0x12 ;  /* 0x0000001b0c0c7211 */ /* 0x000fe200078f92ff */
[----:B------:R-:W-:Y:S01]  /*0a20*/  IMAD R31, R2, -0x19e1, R21 ;  /* 0xffffe61f021f7824 */ /* 0x000fe200078e0215 */
[----:B------:R-:W-:Y:S01]  /*0a30*/  ISETP.GE.AND P3, PT, R21, 0x67840, PT ;  /* 0x000678401500780c */ /* 0x000fe20003f66270 */
[----:B------:R-:W-:Y:S01]  /*0a40*/  IMAD.MOV.U32 R37, RZ, RZ, RZ ;  /* 0x000000ffff257224 */ /* 0x000fe200078e00ff */
[----:B------:R-:W-:Y:S01]  /*0a50*/  @!P1 FSEL R6, R6, R32, P0 ;  /* 0x0000002006069208 */ /* 0x000fe20000000000 */
[----:B------:R-:W-:Y:S01]  /*0a60*/  IMAD.WIDE R28, R41, 0x4, R22 ;  /* 0x00000004291c7825 */ /* 0x000fe200078e0216 */
[----:B------:R-:W-:-:S03]  /*0a70*/  HFMA2.MMA R32, -RZ, RZ, 0, 0 ;  /* 0x00000000ff207435 */ /* 0x000fc600000001ff */
[----:B------:R-:W-:Y:S01]  /*0a80*/  IMAD R33, R12, 0x6800, R31 ;  /* 0x000068000c217824 */ /* 0x000fe200078e021f */
[----:B------:R0:W4:Y:S03]  /*0a90*/  @!P4 LDG.E.EL R37, desc[UR4][R28.64] ;  /* 0x000000041c25c981 */ /* 0x000126000c2e1900 */
[C---:B------:R-:W-:Y:S02]  /*0aa0*/  VIADD R27, R33.reuse, 0x1a00 ;  /* 0x00001a00211b7836 */ /* 0x040fe40000000000 */
[----:B0-----:R-:W-:Y:S01]  /*0ab0*/  IMAD.WIDE R28, R33, 0x4, R22 ;  /* 0x00000004211c7825 */ /* 0x001fe200078e0216 */
[----:B------:R-:W-:-:S04]  /*0ac0*/  MOV R21, RZ ;  /* 0x000000ff00157202 */ /* 0x000fc80000000f00 */
[----:B------:R0:W5:Y:S01]  /*0ad0*/  @!P3 LDG.E.EL R32, desc[UR4][R28.64] ;  /* 0x000000041c20b981 */ /* 0x000162000c2e1900 */
[----:B------:R-:W-:-:S05]  /*0ae0*/  IMAD.WIDE R26, R27, 0x4, R22 ;  /* 0x000000041b1a7825 */ /* 0x000fca00078e0216 */
[----:B------:R1:W5:Y:S01]  /*0af0*/  @!P3 LDG.E.EL R21, desc[UR4][R26.64] ;  /* 0x000000041a15b981 */ /* 0x000362000c2e1900 */
[----:B------:R-:W-:Y:S01]  /*0b00*/  FSETP.NAN.AND P1, PT, R16, R16, PT ;  /* 0x000000101000720b */ /* 0x000fe20003f28000 */
[----:B------:R-:W-:Y:S01]  /*0b10*/  HFMA2.MMA R35, -RZ, RZ, 0, 0 ;  /* 0x00000000ff237435 */ /* 0x000fe200000001ff */
[----:B0-----:R-:W-:Y:S01]  /*0b20*/  MOV R29, RZ ;  /* 0x000000ff001d7202 */ /* 0x001fe20000000f00 */
[----:B-1----:R-:W-:-:S04]  /*0b30*/  VIADD R27, R33, 0x4e00 ;  /* 0x00004e00211b7836 */ /* 0x002fc80000000000 */
[----:B------:R-:W-:-:S05]  /*0b40*/  IMAD.WIDE R26, R27, 0x4, R22 ;  /* 0x000000041b1a7825 */ /* 0x000fca00078e0216 */
[----:B------:R-:W5:Y:S01]  /*0b50*/  @!P3 LDG.E.EL R29, desc[UR4][R26.64] ;  /* 0x000000041a1db981 */ /* 0x000f62000c2e1900 */
[----:B--2---:R-:W-:-:S04]  /*0b60*/  FSETP.GT.AND P0, PT, R16, R43, PT ;  /* 0x0000002b1000720b */ /* 0x004fc80003f04000 */
[----:B------:R-:W-:Y:S02]  /*0b70*/  @!P1 FSEL R16, R16, R43, P0 ;  /* 0x0000002b10109208 */ /* 0x000fe40000000000 */
[C---:B------:R-:W-:Y:S02]  /*0b80*/  FSETP.NAN.AND P1, PT, R13.reuse, R13, PT ;  /* 0x0000000d0d00720b */ /* 0x040fe40003f28000 */
[----:B---3--:R-:W-:-:S11]  /*0b90*/  FSETP.GT.AND P0, PT, R13, R38, PT ;  /* 0x000000260d00720b */ /* 0x008fd60003f04000 */
[----:B------:R-:W-:Y:S02]  /*0ba0*/  @!P1 FSEL R13, R13, R38, P0 ;  /* 0x000000260d0d9208 */ /* 0x000fe40000000000 */
[C---:B------:R-:W-:Y:S02]  /*0bb0*/  FSETP.NAN.AND P1, PT, R0.reuse, R0, PT ;  /* 0x000000000000720b */ /* 0x040fe40003f28000 */
[----:B----4-:R-:W-:-:S11]  /*0bc0*/  FSETP.GT.AND P0, PT, R0, R37, PT ;  /* 0x000000250000720b */ /* 0x010fd60003f04000 */
[----:B------:R-:W-:Y:S02]  /*0bd0*/  @!P1 FSEL R0, R0, R37, P0 ;  /* 0x0000002500009208 */ /* 0x000fe40000000000 */
[C---:B-----5:R-:W-:Y:S02]  /*0be0*/  FSETP.NAN.AND P0, PT, R32.reuse, R32, PT ;  /* 0x000000202000720b */ /* 0x060fe40003f08000 */
[----:B------:R-:W-:-:S11]  /*0bf0*/  FSETP.GT.AND P1, PT, R32, R21, PT ;  /* 0x000000152000720b */ /* 0x000fd60003f24000 */
[----:B------:R-:W-:Y:S01]  /*0c00*/  @!P0 FSEL R32, R32, R21, P1 ;  /* 0x0000001520208208 */ /* 0x000fe20000800000 */
[----:B------:R-:W-:-:S04]  /*0c10*/  VIADD R21, R33, 0x3400 ;  /* 0x0000340021157836 */ /* 0x000fc80000000000 */
[----:B------:R-:W-:-:S05]  /*0c20*/  IMAD.WIDE R20, R21, 0x4, R22 ;  /* 0x0000000415147825 */ /* 0x000fca00078e0216 */
[----:B------:R0:W2:Y:S01]  /*0c30*/  @!P3 LDG.E.EL R35, desc[UR4][R20.64] ;  /* 0x000000041423b981 */ /* 0x0000a2000c2e1900 */
[----:B------:R-:W-:Y:S01]  /*0c40*/  FSETP.NAN.AND P0, PT, R32, R32, PT ;  /* 0x000000202000720b */ /* 0x000fe20003f08000 */
[----:B0-----:R-:W-:Y:S01]  /*0c50*/  HFMA2.MMA R20, -RZ, RZ, 0, 0 ;  /* 0x00000000ff147435 */ /* 0x001fe200000001ff */
[----:B------:R-:W-:-:S09]  /*0c60*/  VIADD R21, R19, 0x300 ;  /* 0x0000030013157836 */ /* 0x000fd20000000000 */
[----:B------:R-:W-:-:S04]  /*0c70*/  IMAD.HI R12, R21, -0x61b970cb, R20 ;  /* 0x9e468f35150c7827 */ /* 0x000fc800078e0214 */
[----:B------:R-:W-:Y:S01]  /*0c80*/  IMAD.MOV.U32 R30, RZ, RZ, RZ ;  /* 0x000000ffff1e7224 */ /* 0x000fe200078e00ff */
[----:B--2---:R-:W-:-:S04]  /*0c90*/  FSETP.GT.AND P1, PT, R32, R35, PT ;  /* 0x000000232000720b */ /* 0x004fc80003f24000 */
[----:B------:R-:W-:-:S04]  /*0ca0*/  @!P0 FSEL R32, R32, R35, P1 ;  /* 0x0000002320208208 */ /* 0x000fc80000800000 */
[C---:B------:R-:W-:Y:S02]  /*0cb0*/  FSETP.NAN.AND P0, PT, R32.reuse, R32, PT ;  /* 0x000000202000720b */ /* 0x040fe40003f08000 */
[----:B------:R-:W-:-:S11]  /*0cc0*/  FSETP.GT.AND P1, PT, R32, R29, PT ;  /* 0x0000001d2000720b */ /* 0x000fd60003f24000 */
[----:B------:R-:W-:Y:S02]  /*0cd0*/  @!P0 FSEL R32, R32, R29, P1 ;  /* 0x0000001d20208208 */ /* 0x000fe40000800000 */
[----:B------:R-:W-:-:S04]  /*0ce0*/  SHF.R.U32.HI R29, RZ, 0x1f, R12 ;  /* 0x0000001fff1d7819 */ /* 0x000fc8000001160c */
[CC--:B------:R-:W-:Y:S02]  /*0cf0*/  LEA.HI.SX32 R33, R12.reuse, R29.reuse, 0x14 ;  /* 0x0000001d0c217211 */ /* 0x0c0fe400078fa2ff */
[----:B------:R-:W-:Y:S02]  /*0d00*/  LEA.HI.SX32 R29, R12, R29, 0x12 ;  /* 0x0000001d0c1d7211 */ /* 0x000fe400078f92ff */
[----:B------:R-:W-:Y:S01]  /*0d10*/  ISETP.GE.AND P1, PT, R21, 0x67840, PT ;  /* 0x000678401500780c */ /* 0x000fe20003f26270 */
[----:B------:R-:W-:-:S04]  /*0d20*/  IMAD R12, R33, -0x19e1, R21 ;  /* 0xffffe61f210c7824 */ /* 0x000fc800078e0215 */
[----:B------:R-:W-:-:S04]  /*0d30*/  IMAD R35, R29, 0x6800, R12 ;  /* 0x000068001d237824 */ /* 0x000fc800078e020c */
[----:B------:R-:W-:Y:S01]  /*0d40*/  IMAD.WIDE R20, R35, 0x4, R22 ;  /* 0x0000000423147825 */ /* 0x000fe200078e0216 */
[----:B------:R-:W-:-:S04]  /*0d50*/  IADD3 R27, R35, 0x1a00, RZ ;  /* 0x00001a00231b7810 */ /* 0x000fc80007ffe0ff */
[----:B------:R0:W2:Y:S01]  /*0d60*/  @!P1 LDG.E.EL R30, desc[UR4][R20.64] ;  /* 0x00000004141e9981 */ /* 0x0000a2000c2e1900 */
[----:B------:R-:W-:Y:S02]  /*0d70*/  IMAD.MOV.U32 R29, RZ, RZ, RZ ;  /* 0x000000ffff1d7224 */ /* 0x000fe400078e00ff */
[----:B------:R-:W-:-:S05]  /*0d80*/  IMAD.WIDE R26, R27, 0x4, R22 ;  /* 0x000000041b1a7825 */ /* 0x000fca00078e0216 */
[----:B------:R1:W3:Y:S01]  /*0d90*/  @!P1 LDG.E.EL R29, desc[UR4][R26.64] ;  /* 0x000000041a1d9981 */ /* 0x0002e2000c2e1900 */
[----:B------:R-:W-:Y:S01]  /*0da0*/  P2R R36, PR, RZ, 0x40 ;  /* 0x00000040ff247803 */ /* 0x000fe20000000000 */
[----:B------:R-:W-:Y:S01]  /*0db0*/  IMAD.MOV.U32 R37, RZ, RZ, RZ ;  /* 0x000000ffff257224 */ /* 0x000fe200078e00ff */
[----:B0-----:R-:W-:-:S05]  /*0dc0*/  IADD3 R21, R35, 0x4e00, RZ ;  /* 0x00004e0023157810 */ /* 0x001fca0007ffe0ff */
[----:B------:R-:W-:Y:S01]  /*0dd0*/  IMAD.WIDE R20, R21, 0x4, R22 ;  /* 0x0000000415147825 */ /* 0x000fe200078e0216 */
[----:B-1----:R-:W-:-:S06]  /*0de0*/  CS2R R26, SRZ ;  /* 0x00000000001a7805 */ /* 0x002fcc000001ff00 */
[----:B------:R-:W4:Y:S01]  /*0df0*/  @!P1 LDG.E.EL R27, desc[UR4][R20.64] ;  /* 0x00000004141b9981 */ /* 0x000f22000c2e1900 */
[C---:B--2---:R-:W-:Y:S02]  /*0e00*/  FSETP.NAN.AND P0, PT, R30.reuse, R30, PT ;  /* 0x0000001e1e00720b */ /* 0x044fe40003f08000 */
[----:B---3--:R-:W-:-:S11]  /*0e10*/  FSETP.GT.AND P6, PT, R30, R29, PT ;  /* 0x0000001d1e00720b */ /* 0x008fd60003fc4000 */
[----:B------:R-:W-:Y:S02]  /*0e20*/  @!P0 FSEL R30, R30, R29, P6 ;  /* 0x0000001d1e1e8208 */ /* 0x000fe40003000000 */
[----:B------:R-:W-:-:S05]  /*0e30*/  IADD3 R29, R35, 0x3400, RZ ;  /* 0x00003400231d7810 */ /* 0x000fca0007ffe0ff */
[----:B------:R-:W-:-:S05]  /*0e40*/  IMAD.WIDE R28, R29, 0x4, R22 ;  /* 0x000000041d1c7825 */ /* 0x000fca00078e0216 */
[----:B------:R-:W2:Y:S01]  /*0e50*/  @!P1 LDG.E.EL R37, desc[UR4][R28.64] ;  /* 0x000000041c259981 */ /* 0x000ea2000c2e1900 */
[C---:B------:R-:W-:Y:S02]  /*0e60*/  FSETP.NAN.AND P0, PT, R30.reuse, R30, PT ;  /* 0x0000001e1e00720b */ /* 0x040fe40003f08000 */
[----:B------:R-:W-:Y:S02]  /*0e70*/  P2R R24, PR, RZ, 0x4 ;  /* 0x00000004ff187803 */ /* 0x000fe40000000000 */
[----:B------:R-:W-:Y:S02]  /*0e80*/  MOV R35, RZ ;  /* 0x000000ff00237202 */ /* 0x000fe40000000f00 */
[----:B--2---:R-:W-:-:S07]  /*0e90*/  FSETP.GT.AND P2, PT, R30, R37, PT ;  /* 0x000000251e00720b */ /* 0x004fce0003f44000 */
[----:B------:R-:W-:-:S04]  /*0ea0*/  @!P0 FSEL R30, R30, R37, P2 ;  /* 0x000000251e1e8208 */ /* 0x000fc80001000000 */
[C---:B------:R-:W-:Y:S02]  /*0eb0*/  FSETP.NAN.AND P0, PT, R30.reuse, R30, PT ;  /* 0x0000001e1e00720b */ /* 0x040fe40003f08000 */
[----:B----4-:R-:W-:-:S11]  /*0ec0*/  FSETP.GT.AND P2, PT, R30, R27, PT ;  /* 0x0000001b1e00720b */ /* 0x010fd60003f44000 */
[----:B------:R-:W-:Y:S01]  /*0ed0*/  @!P0 FSEL R30, R30, R27, P2 ;  /* 0x0000001b1e1e8208 */ /* 0x000fe20001000000 */
[----:B------:R-:W-:-:S04]  /*0ee0*/  VIADD R27, R19, 0x380 ;  /* 0x00000380131b7836 */ /* 0x000fc80000000000 */
[----:B------:R-:W-:-:S05]  /*0ef0*/  IMAD.HI R19, R27, -0x61b970cb, R26 ;  /* 0x9e468f351b137827 */ /* 0x000fca00078e021a */
[----:B------:R-:W-:-:S04]  /*0f00*/  SHF.R.U32.HI R26, RZ, 0x1f, R19 ;  /* 0x0000001fff1a7819 */ /* 0x000fc80000011613 */
[CC--:B------:R-:W-:Y:S02]  /*0f10*/  LEA.HI.SX32 R34, R19.reuse, R26.reuse, 0x14 ;  /* 0x0000001a13227211 */ /* 0x0c0fe400078fa2ff */
[----:B------:R-:W-:Y:S02]  /*0f20*/  LEA.HI.SX32 R26, R19, R26, 0x12 ;  /* 0x0000001a131a7211 */ /* 0x000fe400078f92ff */
[----:B------:R-:W-:Y:S01]  /*0f30*/  ISETP.GE.AND P0, PT, R27, 0x67840, PT ;  /* 0x000678401b00780c */ /* 0x000fe20003f06270 */
[----:B------:R-:W-:-:S04]  /*0f40*/  IMAD R19, R34, -0x19e1, R27 ;  /* 0xffffe61f22137824 */ /* 0x000fc800078e021b */
[----:B------:R-:W-:-:S04]  /*0f50*/  IMAD R37, R26, 0x6800, R19 ;  /* 0x000068001a257824 */ /* 0x000fc800078e0213 */
[----:B------:R-:W-:Y:S01]  /*0f60*/  IMAD.WIDE R20, R37, 0x4, R22 ;  /* 0x0000000425147825 */ /* 0x000fe200078e0216 */
[----:B------:R-:W-:-:S03]  /*0f70*/  HFMA2.MMA R26, -RZ, RZ, 0, 0 ;  /* 0x00000000ff1a7435 */ /* 0x000fc600000001ff */
[----:B------:R-:W-:Y:S01]  /*0f80*/  VIADD R29, R37, 0x1a00 ;  /* 0x00001a00251d7836 */ /* 0x000fe20000000000 */
[----:B------:R0:W2:Y:S03]  /*0f90*/  @!P0 LDG.E.EL R35, desc[UR4][R20.64] ;  /* 0x0000000414238981 */ /* 0x0000a6000c2e1900 */
[----:B------:R-:W-:-:S05]  /*0fa0*/  IMAD.WIDE R28, R29, 0x4, R22 ;  /* 0x000000041d1c7825 */ /* 0x000fca00078e0216 */
[----:B------:R1:W3:Y:S01]  /*0fb0*/  @!P0 LDG.E.EL R26, desc[UR4][R28.64] ;  /* 0x000000041c1a8981 */ /* 0x0002e2000c2e1900 */
[----:B------:R-:W-:Y:S01]  /*0fc0*/  P2R R25, PR, RZ, 0x20 ;  /* 0x00000020ff197803 */ /* 0x000fe20000000000 */
[----:B------:R-:W-:Y:S01]  /*0fd0*/  VIADD R27, R37, 0x3400 ;  /* 0x00003400251b7836 */ /* 0x000fe20000000000 */
[----:B------:R-:W-:Y:S02]  /*0fe0*/  CS2R R38, SRZ ;  /* 0x0000000000267805 */ /* 0x000fe4000001ff00 */
[----:B0-----:R-:W-:-:S05]  /*0ff0*/  IADD3 R21, R37, 0x4e00, RZ ;  /* 0x00004e0025157810 */ /* 0x001fca0007ffe0ff */
[----:B------:R-:W-:-:S04]  /*1000*/  IMAD.WIDE R20, R21, 0x4, R22 ;  /* 0x0000000415147825 */ /* 0x000fc800078e0216 */
[----:B-1----:R-:W-:-:S06]  /*1010*/  IMAD.MOV.U32 R28, RZ, RZ, RZ ;  /* 0x000000ffff1c7224 */ /* 0x002fcc00078e00ff */
[----:B------:R-:W4:Y:S01]  /*1020*/  @!P0 LDG.E.EL R28, desc[UR4][R20.64] ;  /* 0x00000004141c8981 */ /* 0x000f22000c2e1900 */
[C---:B--2---:R-:W-:Y:S02]  /*1030*/  FSETP.NAN.AND P6, PT, R35.reuse, R35, PT ;  /* 0x000000232300720b */ /* 0x044fe40003fc8000 */
[----:B---3--:R-:W-:-:S11]  /*1040*/  FSETP.GT.AND P5, PT, R35, R26, PT ;  /* 0x0000001a2300720b */ /* 0x008fd60003fa4000 */
[----:B------:R-:W-:Y:S01]  /*1050*/  @!P6 FSEL R35, R35, R26, P5 ;  /* 0x0000001a2323e208 */ /* 0x000fe20002800000 */
[----:B------:R-:W-:-:S05]  /*1060*/  IMAD.WIDE R26, R27, 0x4, R22 ;  /* 0x000000041b1a7825 */ /* 0x000fca00078e0216 */
[----:B------:R0:W2:Y:S01]  /*1070*/  @!P0 LDG.E.EL R38, desc[UR4][R26.64] ;  /* 0x000000041a268981 */ /* 0x0000a2000c2e1900 */
[----:B------:R-:W-:Y:S01]  /*1080*/  FSETP.NAN.AND P6, PT, R35, R35, PT ;  /* 0x000000232300720b */ /* 0x000fe20003fc8000 */
[----:B------:R-:W-:Y:S01]  /*1090*/  IMAD R7, R10, 0x1a00, R7 ;  /* 0x00001a000a077824 */ /* 0x000fe200078e0207 */
[----:B------:R-:W-:-:S03]  /*10a0*/  MOV R10, RZ ;  /* 0x000000ff000a7202 */ /* 0x000fc60000000f00 */
[----:B0-----:R-:W-:Y:S01]  /*10b0*/  IMAD.WIDE R26, R7, 0x4, R22 ;  /* 0x00000004071a7825 */ /* 0x001fe200078e0216 */
[----:B--2---:R-:W-:-:S07]  /*10c0*/  FSETP.GT.AND P5, PT, R35, R38, PT ;  /* 0x000000262300720b */ /* 0x004fce0003fa4000 */
[----:B------:R-:W-:-:S04]  /*10d0*/  @!P6 FSEL R35, R35, R38, P5 ;  /* 0x000000262323e208 */ /* 0x000fc80002800000 */
[C---:B------:R-:W-:Y:S02]  /*10e0*/  FSETP.NAN.AND P6, PT, R35.reuse, R35, PT ;  /* 0x000000232300720b */ /* 0x040fe40003fc8000 */
[----:B----4-:R-:W-:-:S11]  /*10f0*/  FSETP.GT.AND P5, PT, R35, R28, PT ;  /* 0x0000001c2300720b */ /* 0x010fd60003fa4000 */
[----:B------:R-:W-:Y:S02]  /*1100*/  @!P6 FSEL R35, R35, R28, P5 ;  /* 0x0000001c2323e208 */ /* 0x000fe40002800000 */
[----:B------:R-:W-:-:S13]  /*1110*/  ISETP.NE.AND P6, PT, R36, RZ, PT ;  /* 0x000000ff2400720c */ /* 0x000fda0003fc5270 */
[----:B------:R0:W2:Y:S01]  /*1120*/  @!P6 LDG.E R10, desc[UR4][R26.64] ;  /* 0x000000041a0ae981 */ /* 0x0000a2000c1e1900 */
[----:B------:R-:W-:Y:S01]  /*1130*/  ISETP.NE.AND P2, PT, R15, RZ, PT ;  /* 0x000000ff0f00720c */ /* 0x000fe20003f45270 */
[----:B------:R-:W-:Y:S02]  /*1140*/  IMAD R17, R8, 0x1a00, R17 ;  /* 0x00001a0008117824 */ /* 0x000fe400078e0211 */
[----:B------:R-:W-:Y:S01]  /*1150*/  IMAD R21, R11, 0x1a00, R14 ;  /* 0x00001a000b157824 */ /* 0x000fe200078e020e */
[----:B------:R-:W-:Y:S01]  /*1160*/  HFMA2.MMA R29, -RZ, RZ, 0, 0 ;  /* 0x00000000ff1d7435 */ /* 0x000fe200000001ff */
[----:B0-----:R-:W-:Y:S02]  /*1170*/  IMAD R27, R4, 0x1a00, R9 ;  /* 0x00001a00041b7824 */ /* 0x001fe400078e0209 */
[----:B------:R-:W-:Y:S02]  /*1180*/  IMAD.MOV.U32 R14, RZ, RZ, RZ ;  /* 0x000000ffff0e7224 */ /* 0x000fe400078e00ff */
[----:B------:R-:W-:Y:S01]  /*1190*/  IMAD.WIDE R8, R27, 0x4, R22 ;  /* 0x000000041b087825 */ /* 0x000fe200078e0216 */
[----:B------:R-:W-:-:S03]  /*11a0*/  MOV R43, RZ ;  /* 0x000000ff002b7202 */ /* 0x000fc60000000f00 */
[----:B------:R-:W-:Y:S02]  /*11b0*/  IMAD R37, R3, 0x1a00, R18 ;  /* 0x00001a0003257824 */ /* 0x000fe400078e0212 */
[----:B------:R-:W-:Y:S02]  /*11c0*/  IMAD R31, R2, 0x1a00, R31 ;  /* 0x00001a00021f7824 */ /* 0x000fe400078e021f */
[----:B------:R-:W-:-:S05]  /*11d0*/  IMAD.WIDE R2, R37, 0x4, R22 ;  /* 0x0000000425027825 */ /* 0x000fca00078e0216 */
[----:B------:R0:W3:Y:S01]  /*11e0*/  @!P4 LDG.E R43, desc[UR4][R2.64] ;  /* 0x00000004022bc981 */ /* 0x0000e2000c1e1900 */
[----:B------:R-:W-:Y:S02]  /*11f0*/  IMAD R33, R33, 0x1a00, R12 ;  /* 0x00001a0021217824 */ /* 0x000fe400078e020c */
[----:B------:R-:W-:Y:S01]  /*1200*/  IMAD.MOV.U32 R41, RZ, RZ, RZ ;  /* 0x000000ffff297224 */ /* 0x000fe200078e00ff */
[----:B------:R-:W-:Y:S01]  /*1210*/  HFMA2.MMA R12, -RZ, RZ, 0, 0 ;  /* 0x00000000ff0c7435 */ /* 0x000fe200000001ff */
[----:B------:R-:W-:Y:S01]  /*1220*/  IMAD R19, R34, 0x1a00, R19 ;  /* 0x00001a0022137824 */ /* 0x000fe200078e0213 */
[----:B0-----:R-:W0:Y:S01]  /*1230*/  LDC.64 R2, c[0x0][0x218] ;  /* 0x00008600ff027b82 */ /* 0x001e220000000a00 */
[----:B--2---:R-:W-:-:S04]  /*1240*/  FADD R10, -R5, R10 ;  /* 0x0000000a050a7221 */ /* 0x004fc80000000100 */
[----:B------:R-:W-:-:S05]  /*1250*/  FMUL R28, R10, 1.4426950216293334961 ;  /* 0x3fb8aa3b0a1c7820 */ /* 0x000fca0000400000 */
[----:B------:R-:W-:-:S13]  /*1260*/  FSETP.GEU.AND P5, PT, R28, -126, PT ;  /* 0xc2fc00001c00780b */ /* 0x000fda0003fae000 */
[----:B------:R-:W-:-:S04]  /*1270*/  @!P5 FMUL R28, R28, 0.5 ;  /* 0x3f0000001c1cd820 */ /* 0x000fc80000400000 */
[----:B------:R-:W1:Y:S01]  /*1280*/  MUFU.EX2 R20, R28 ;  /* 0x0000001c00147308 */ /* 0x000e620000000800 */
[----:B------:R-:W-:-:S04]  /*1290*/  IMAD.WIDE R10, R17, 0x4, R22 ;  /* 0x00000004110a7825 */ /* 0x000fc800078e0216 */
[----:B-1----:R-:W-:Y:S01]  /*12a0*/  @!P5 FMUL R20, R20, R20 ;  /* 0x000000141414d220 */ /* 0x002fe20000400000 */
[----:B------:R-:W-:Y:S01]  /*12b0*/  ISETP.NE.AND P5, PT, R25, RZ, PT ;  /* 0x000000ff1900720c */ /* 0x000fe20003fa5270 */
[----:B------:R-:W-:-:S06]  /*12c0*/  IMAD.MOV.U32 R25, RZ, RZ, RZ ;  /* 0x000000ffff197224 */ /* 0x000fcc00078e00ff */
[----:B------:R-:W2:Y:S01]  /*12d0*/  @!P2 LDG.E R25, desc[UR4][R10.64] ;  /* 0x000000040a19a981 */ /* 0x000ea2000c1e1900 */
[----:B------:R-:W-:Y:S01]  /*12e0*/  ISETP.NE.AND P2, PT, R24, RZ, PT ;  /* 0x000000ff1800720c */ /* 0x000fe20003f45270 */
[----:B------:R-:W-:-:S04]  /*12f0*/  IMAD.WIDE R4, R21, 0x4, R22 ;  /* 0x0000000415047825 */ /* 0x000fc800078e0216 */
[----:B------:R-:W4:Y:S08]  /*1300*/  @!P5 LDG.E R14, desc[UR4][R8.64] ;  /* 0x00000004080ed981 */ /* 0x000f30000c1e1900 */
[----:B------:R1:W5:Y:S02]  /*1310*/  @!P2 LDG.E R29, desc[UR4][R4.64] ;  /* 0x00000004041da981 */ /* 0x000364000c1e1900 */
[----:B-1----:R-:W-:-:S05]  /*1320*/  IMAD.WIDE R4, R31, 0x4, R22 ;  /* 0x000000041f047825 */ /* 0x002fca00078e0216 */
[----:B------:R1:W4:Y:S01]  /*1330*/  @!P3 LDG.E R39, desc[UR4][R4.64] ;  /* 0x000000040427b981 */ /* 0x000322000c1e1900 */
[----:B------:R-:W-:-:S05]  /*1340*/  IMAD.WIDE R10, R33, 0x4, R22 ;  /* 0x00000004210a7825 */ /* 0x000fca00078e0216 */
[----:B------:R1:W4:Y:S01]  /*1350*/  @!P1 LDG.E R41, desc[UR4][R10.64] ;  /* 0x000000040a299981 */ /* 0x000322000c1e1900 */
[----:B------:R-:W-:-:S05]  /*1360*/  IMAD.WIDE R22, R19, 0x4, R22 ;  /* 0x0000000413167825 */ /* 0x000fca00078e0216 */
[----:B------:R-:W4:Y:S01]  /*1370*/  @!P0 LDG.E R12, desc[UR4][R22.64] ;  /* 0x00000004160c8981 */ /* 0x000f22000c1e1900 */
[----:B0-----:R-:W-:-:S05]  /*1380*/  IMAD.WIDE R8, R7, 0x4, R2 ;  /* 0x0000000407087825 */ /* 0x001fca00078e0202 */
[----:B------:R0:W-:Y:S01]  /*1390*/  @!P6 STG.E desc[UR4][R8.64], R20 ;  /* 0x000000140800e986 */ /* 0x0001e2000c101904 */
[----:B-1----:R-:W-:-:S04]  /*13a0*/  IMAD.WIDE R4, R17, 0x4, R2 ;  /* 0x0000000411047825 */ /* 0x002fc800078e0202 */
[----:B---3--:R-:W-:-:S04]  /*13b0*/  FADD R43, -R0, R43 ;  /* 0x0000002b002b7221 */ /* 0x008fc80000000100 */
[----:B------:R-:W-:Y:S01]  /*13c0*/  FMUL R43, R43, 1.4426950216293334961 ;  /* 0x3fb8aa3b2b2b7820 */ /* 0x000fe20000400000 */
[----:B------:R-:W-:-:S04]  /*13d0*/  IMAD.WIDE R10, R33, 0x4, R2 ;  /* 0x00000004210a7825 */ /* 0x000fc800078e0202 */
[----:B--2---:R-:W-:-:S04]  /*13e0*/  FADD R25, -R6, R25 ;  /* 0x0000001906197221 */ /* 0x004fc80000000100 */
[----:B------:R-:W-:-:S05]  /*13f0*/  FMUL R25, R25, 1.4426950216293334961 ;  /* 0x3fb8aa3b19197820 */ /* 0x000fca0000400000 */
[----:B------:R-:W-:-:S13]  /*1400*/  FSETP.GEU.AND P6, PT, R25, -126, PT ;  /* 0xc2fc00001900780b */ /* 0x000fda0003fce000 */
[----:B------:R-:W-:-:S04]  /*1410*/  @!P6 FMUL R25, R25, 0.5 ;  /* 0x3f0000001919e820 */ /* 0x000fc80000400000 */
[----:B------:R-:W1:Y:S01]  /*1420*/  MUFU.EX2 R7, R25 ;  /* 0x0000001900077308 */ /* 0x000e620000000800 */
[----:B-----5:R-:W-:-:S04]  /*1430*/  FADD R29, -R16, R29 ;  /* 0x0000001d101d7221 */ /* 0x020fc80000000100 */
[----:B------:R-:W-:Y:S01]  /*1440*/  FMUL R29, R29, 1.4426950216293334961 ;  /* 0x3fb8aa3b1d1d7820 */ /* 0x000fe20000400000 */
[----:B-1----:R-:W-:Y:S01]  /*1450*/  @!P6 FMUL R7, R7, R7 ;  /* 0x000000070707e220 */ /* 0x002fe20000400000 */
[----:B------:R-:W-:-:S13]  /*1460*/  ISETP.NE.AND P6, PT, R15, RZ, PT ;  /* 0x000000ff0f00720c */ /* 0x000fda0003fc5270 */
[----:B------:R1:W-:Y:S01]  /*1470*/  @!P6 STG.E desc[UR4][R4.64], R7 ;  /* 0x000000070400e986 */ /* 0x0003e2000c101904 */
[----:B------:R-:W-:Y:S01]  /*1480*/  FSETP.GEU.AND P6, PT, R29, -126, PT ;  /* 0xc2fc00001d00780b */ /* 0x000fe20003fce000 */
[----:B----4-:R-:W-:-:S12]  /*1490*/  FADD R14, -R13, R14 ;  /* 0x0000000e0d0e7221 */ /* 0x010fd80000000100 */
[----:B------:R-:W-:-:S04]  /*14a0*/  @!P6 FMUL R29, R29, 0.5 ;  /* 0x3f0000001d1de820 */ /* 0x000fc80000400000 */
[----:B0-----:R-:W0:Y:S01]  /*14b0*/  MUFU.EX2 R9, R29 ;  /* 0x0000001d00097308 */ /* 0x001e220000000800 */
[----:B------:R-:W-:Y:S01]  /*14c0*/  FMUL R14, R14, 1.4426950216293334961 ;  /* 0x3fb8aa3b0e0e7820 */ /* 0x000fe20000400000 */
[----:B0-----:R-:W-:-:S04]  /*14d0*/  @!P6 FMUL R9, R9, R9 ;  /* 0x000000090909e220 */ /* 0x001fc80000400000 */
[----:B------:R-:W-:Y:S01]  /*14e0*/  FSETP.GEU.AND P6, PT, R14, -126, PT ;  /* 0xc2fc00000e00780b */ /* 0x000fe20003fce000 */
[----:B-1----:R-:W-:-:S04]  /*14f0*/  IMAD.WIDE R4, R21, 0x4, R2 ;  /* 0x0000000415047825 */ /* 0x002fc800078e0202 */
[----:B------:R-:W-:-:S08]  /*1500*/  FADD R39, -R32, R39 ;  /* 0x0000002720277221 */ /* 0x000fd00000000100 */
[----:B------:R-:W-:-:S04]  /*1510*/  @!P6 FMUL R14, R14, 0.5 ;  /* 0x3f0000000e0ee820 */ /* 0x000fc80000400000 */
[----:B------:R-:W0:Y:S01]  /*1520*/  MUFU.EX2 R13, R14 ;  /* 0x0000000e000d7308 */ /* 0x000e220000000800 */
[----:B------:R1:W-:Y:S01]  /*1530*/  @!P2 STG.E desc[UR4][R4.64], R9 ;  /* 0x000000090400a986 */ /* 0x0003e2000c101904 */
[----:B------:R-:W-:Y:S01]  /*1540*/  FSETP.GEU.AND P2, PT, R43, -126, PT ;  /* 0xc2fc00002b00780b */ /* 0x000fe20003f4e000 */
[----:B------:R-:W-:Y:S01]  /*1550*/  FMUL R39, R39, 1.4426950216293334961 ;  /* 0x3fb8aa3b27277820 */ /* 0x000fe20000400000 */
[----:B0-----:R-:W-:-:S04]  /*1560*/  @!P6 FMUL R13, R13, R13 ;  /* 0x0000000d0d0de220 */ /* 0x001fc80000400000 */
[----:B------:R-:W-:-:S07]  /*1570*/  FSETP.GEU.AND P6, PT, R39, -126, PT ;  /* 0xc2fc00002700780b */ /* 0x000fce0003fce000 */
[----:B------:R-:W-:-:S04]  /*1580*/  @!P2 FMUL R43, R43, 0.5 ;  /* 0x3f0000002b2ba820 */ /* 0x000fc80000400000 */
[----:B------:R-:W0:Y:S01]  /*1590*/  MUFU.EX2 R15, R43 ;  /* 0x0000002b000f7308 */ /* 0x000e220000000800 */
[----:B------:R-:W-:Y:S01]  /*15a0*/  FADD R41, -R30, R41 ;  /* 0x000000291e297221 */ /* 0x000fe20000000100 */
[----:B------:R-:W-:-:S03]  /*15b0*/  @!P6 FMUL R39, R39, 0.5 ;  /* 0x3f0000002727e820 */ /* 0x000fc60000400000 */
[----:B------:R-:W-:-:S03]  /*15c0*/  FMUL R41, R41, 1.4426950216293334961 ;  /* 0x3fb8aa3b29297820 */ /* 0x000fc60000400000 */
[----:B------:R-:W2:Y:S01]  /*15d0*/  MUFU.EX2 R17, R39 ;  /* 0x0000002700117308 */ /* 0x000ea20000000800 */
[----:B------:R-:W-:Y:S01]  /*15e0*/  FADD R12, -R35, R12 ;  /* 0x0000000c230c7221 */ /* 0x000fe20000000100 */
[----:B0-----:R-:W-:Y:S01]  /*15f0*/  @!P2 FMUL R15, R15, R15 ;  /* 0x0000000f0f0fa220 */ /* 0x001fe20000400000 */
[----:B------:R-:W-:Y:S02]  /*1600*/  FSETP.GEU.AND P2, PT, R41, -126, PT ;  /* 0xc2fc00002900780b */ /* 0x000fe40003f4e000 */
[----:B------:R-:W-:Y:S01]  /*1610*/  FMUL R12, R12, 1.4426950216293334961 ;  /* 0x3fb8aa3b0c0c7820 */ /* 0x000fe20000400000 */
[----:B--2---:R-:W-:-:S04]  /*1620*/  @!P6 FMUL R17, R17, R17 ;  /* 0x000000111111e220 */ /* 0x004fc80000400000 */
[----:B------:R-:W-:-:S06]  /*1630*/  FSETP.GEU.AND P6, PT, R12, -126, PT ;  /* 0xc2fc00000c00780b */ /* 0x000fcc0003fce000 */
[----:B------:R-:W-:-:S04]  /*1640*/  @!P2 FMUL R41, R41, 0.5 ;  /* 0x3f0000002929a820 */ /* 0x000fc80000400000 */
[----:B------:R-:W0:Y:S03]  /*1650*/  MUFU.EX2 R21, R41 ;  /* 0x0000002900157308 */ /* 0x000e260000000800 */
[----:B------:R-:W-:-:S05]  /*1660*/  @!P6 FMUL R12, R12, 0.5 ;  /* 0x3f0000000c0ce820 */ /* 0x000fca0000400000 */
[----:B------:R-:W2:Y:S01]  /*1670*/  MUFU.EX2 R23, R12 ;  /* 0x0000000c00177308 */ /* 0x000ea20000000800 */
[----:B-1----:R-:W-:-:S04]  /*1680*/  IMAD.WIDE R4, R27, 0x4, R2 ;  /* 0x000000041b047825 */ /* 0x002fc800078e0202 */
[----:B0-----:R-:W-:Y:S01]  /*1690*/  @!P2 FMUL R21, R21, R21 ;  /* 0x000000151515a220 */ /* 0x001fe20000400000 */
[--C-:B------:R-:W-:Y:S01]  /*16a0*/  IMAD.WIDE R6, R37, 0x4, R2.reuse ;  /* 0x0000000425067825 */ /* 0x100fe200078e0202 */
[----:B------:R0:W-:Y:S03]  /*16b0*/  @!P5 STG.E desc[UR4][R4.64], R13 ;  /* 0x0000000d0400d986 */ /* 0x0001e6000c101904 */
[--C-:B------:R-:W-:Y:S01]  /*16c0*/  IMAD.WIDE R8, R31, 0x4, R2.reuse ;  /* 0x000000041f087825 */ /* 0x100fe200078e0202 */
[----:B------:R0:W-:Y:S04]  /*16d0*/  @!P4 STG.E desc[UR4][R6.64], R15 ;  /* 0x0000000f0600c986 */ /* 0x0001e8000c101904 */
[----:B------:R0:W-:Y:S01]  /*16e0*/  @!P3 STG.E desc[UR4][R8.64], R17 ;  /* 0x000000110800b986 */ /* 0x0001e2000c101904 */
[----:B------:R-:W-:-:S03]  /*16f0*/  IMAD.WIDE R2, R19, 0x4, R2 ;  /* 0x0000000413027825 */ /* 0x000fc600078e0202 */
[----:B------:R0:W-:Y:S01]  /*1700*/  @!P1 STG.E desc[UR4][R10.64], R21 ;  /* 0x000000150a009986 */ /* 0x0001e2000c101904 */
[----:B--2---:R-:W-:Y:S01]  /*1710*/  @!P6 FMUL R23, R23, R23 ;  /* 0x000000171717e220 */ /* 0x004fe20000400000 */
[----:B0-----:R-:W-:Y:S06]  /*1720*/  @P0 EXIT ;  /* 0x000000000000094d */ /* 0x001fec0003800000 */
[----:B------:R-:W-:Y:S01]  /*1730*/  STG.E desc[UR4][R2.64], R23 ;  /* 0x0000001702007986 */ /* 0x000fe2000c101904 */
[----:B------:R-:W-:Y:S05]  /*1740*/  EXIT ;  /* 0x000000000000794d */ /* 0x000fea0003800000 */
.L_x_0:
[----:B------:R-:W-:-:S00]  /*1750*/  BRA `(.L_x_0) ;  /* 0xfffffffc00fc7947 */ /* 0x000fc0000383ffff */
[----:B------:R-:W-:-:S00]  /*1760*/  NOP ;  /* 0x0000000000007918 */ /* 0x000fc00000000000 */
        /* <DEDUP_REMOVED lines=9> */
.L_x_1:


//--------------------- .nv.constant0.triton_poi_fused__softmax_0 --------------------------
	.section	.nv.constant0.triton_poi_fused__softmax_0,"a",@progbits
	.sectionflags	@""
	.align	4
.nv.constant0.triton_poi_fused__softmax_0:
	.zero		548
